//
// Generated by NVIDIA NVVM Compiler
//
// Compiler Build ID: CL-36424714
// Cuda compilation tools, release 13.0, V13.0.88
// Based on NVVM 20.0.0
//

.version 9.0
.target sm_100
.address_size 64

	// .globl	_Z15MatchAllKernel1PjPi

.visible .entry _Z15MatchAllKernel1PjPi(
	.param .u64 .ptr .align 1 _Z15MatchAllKernel1PjPi_param_0,
	.param .u64 .ptr .align 1 _Z15MatchAllKernel1PjPi_param_1
)
{
	.reg .pred 	%p<2>;
	.reg .b32 	%r<13>;
	.reg .b64 	%rd<8>;

	ld.param.u64 	%rd1, [_Z15MatchAllKernel1PjPi_param_0];
	ld.param.u64 	%rd2, [_Z15MatchAllKernel1PjPi_param_1];
	cvta.to.global.u64 	%rd3, %rd1;
	cvta.to.global.u64 	%rd4, %rd2;
	mov.u32 	%r1, %tid.x;
	mov.u32 	%r2, %tid.y;
	mov.u32 	%r3, %ntid.x;
	mov.u32 	%r4, %tid.z;
	mov.u32 	%r5, %ntid.y;
	mov.u32 	%r6, %ctaid.x;
	mov.u32 	%r7, %ntid.z;
	mad.lo.s32 	%r8, %r7, %r6, %r4;
	mad.lo.s32 	%r9, %r8, %r5, %r2;
	mad.lo.s32 	%r10, %r9, %r3, %r1;
	match.all.sync.b32 	%r11|%p1, 0, -1;
	selp.u32 	%r12, 1, 0, %p1;
	bar.warp.sync 	-1;
	mul.wide.s32 	%rd5, %r10, 4;
	add.s64 	%rd6, %rd4, %rd5;
	st.global.u32 	[%rd6], %r12;
	add.s64 	%rd7, %rd3, %rd5;
	st.global.u32 	[%rd7], %r11;
	ret;

}
	// .globl	_Z15MatchAllKernel2PjPi
.visible .entry _Z15MatchAllKernel2PjPi(
	.param .u64 .ptr .align 1 _Z15MatchAllKernel2PjPi_param_0,
	.param .u64 .ptr .align 1 _Z15MatchAllKernel2PjPi_param_1
)
{
	.reg .pred 	%p<2>;
	.reg .b32 	%r<13>;
	.reg .b64 	%rd<8>;

	ld.param.u64 	%rd1, [_Z15MatchAllKernel2PjPi_param_0];
	ld.param.u64 	%rd2, [_Z15MatchAllKernel2PjPi_param_1];
	cvta.to.global.u64 	%rd3, %rd1;
	cvta.to.global.u64 	%rd4, %rd2;
	mov.u32 	%r1, %tid.x;
	mov.u32 	%r2, %tid.y;
	mov.u32 	%r3, %ntid.x;
	mov.u32 	%r4, %tid.z;
	mov.u32 	%r5, %ntid.y;
	mov.u32 	%r6, %ctaid.x;
	mov.u32 	%r7, %ntid.z;
	mad.lo.s32 	%r8, %r7, %r6, %r4;
	mad.lo.s32 	%r9, %r8, %r5, %r2;
	mad.lo.s32 	%r10, %r9, %r3, %r1;
	match.all.sync.b32 	%r11|%p1, %r10, -1;
	selp.u32 	%r12, 1, 0, %p1;
	bar.warp.sync 	-1;
	mul.wide.s32 	%rd5, %r10, 4;
	add.s64 	%rd6, %rd4, %rd5;
	st.global.u32 	[%rd6], %r12;
	add.s64 	%rd7, %rd3, %rd5;
	st.global.u32 	[%rd7], %r11;
	ret;

}
	// .globl	_Z15MatchAnyKernel1Pj
.visible .entry _Z15MatchAnyKernel1Pj(
	.param .u64 .ptr .align 1 _Z15MatchAnyKernel1Pj_param_0
)
{
	.reg .b32 	%r<12>;
	.reg .b64 	%rd<5>;

	ld.param.u64 	%rd1, [_Z15MatchAnyKernel1Pj_param_0];
	cvta.to.global.u64 	%rd2, %rd1;
	mov.u32 	%r1, %tid.x;
	mov.u32 	%r2, %tid.y;
	mov.u32 	%r3, %ntid.x;
	mov.u32 	%r4, %tid.z;
	mov.u32 	%r5, %ntid.y;
	mov.u32 	%r6, %ctaid.x;
	mov.u32 	%r7, %ntid.z;
	mad.lo.s32 	%r8, %r7, %r6, %r4;
	mad.lo.s32 	%r9, %r8, %r5, %r2;
	mad.lo.s32 	%r10, %r9, %r3, %r1;
	match.any.sync.b32 	%r11, %r10, -1;
	bar.warp.sync 	-1;
	mul.wide.s32 	%rd3, %r10, 4;
	add.s64 	%rd4, %rd2, %rd3;
	st.global.u32 	[%rd4], %r11;
	ret;

}
	// .globl	_Z15MatchAnyKernel2Pj
.visible .entry _Z15MatchAnyKernel2Pj(
	.param .u64 .ptr .align 1 _Z15MatchAnyKernel2Pj_param_0
)
{
	.reg .b32 	%r<17>;
	.reg .b64 	%rd<5>;

	ld.param.u64 	%rd1, [_Z15MatchAnyKernel2Pj_param_0];
	cvta.to.global.u64 	%rd2, %rd1;
	mov.u32 	%r1, %tid.x;
	mov.u32 	%r2, %tid.y;
	mov.u32 	%r3, %ntid.x;
	mov.u32 	%r4, %tid.z;
	mov.u32 	%r5, %ntid.y;
	mov.u32 	%r6, %ctaid.x;
	mov.u32 	%r7, %ntid.z;
	mad.lo.s32 	%r8, %r7, %r6, %r4;
	mad.lo.s32 	%r9, %r8, %r5, %r2;
	mad.lo.s32 	%r10, %r9, %r3, %r1;
	shr.s32 	%r11, %r10, 31;
	shr.u32 	%r12, %r11, 30;
	add.s32 	%r13, %r10, %r12;
	and.b32  	%r14, %r13, -4;
	sub.s32 	%r15, %r10, %r14;
	match.any.sync.b32 	%r16, %r15, -1;
	bar.warp.sync 	-1;
	mul.wide.s32 	%rd3, %r10, 4;
	add.s64 	%rd4, %rd2, %rd3;
	st.global.u32 	[%rd4], %r16;
	ret;

}
	// .globl	_Z15MatchAnyKernel3Pj
.visible .entry _Z15MatchAnyKernel3Pj(
	.param .u64 .ptr .align 1 _Z15MatchAnyKernel3Pj_param_0
)
{
	.reg .b32 	%r<17>;
	.reg .b64 	%rd<5>;

	ld.param.u64 	%rd1, [_Z15MatchAnyKernel3Pj_param_0];
	cvta.to.global.u64 	%rd2, %rd1;
	mov.u32 	%r1, %tid.x;
	mov.u32 	%r2, %tid.y;
	mov.u32 	%r3, %ntid.x;
	mov.u32 	%r4, %tid.z;
	mov.u32 	%r5, %ntid.y;
	mov.u32 	%r6, %ctaid.x;
	mov.u32 	%r7, %ntid.z;
	mad.lo.s32 	%r8, %r7, %r6, %r4;
	mad.lo.s32 	%r9, %r8, %r5, %r2;
	mad.lo.s32 	%r10, %r9, %r3, %r1;
	shr.s32 	%r11, %r10, 31;
	shr.u32 	%r12, %r11, 30;
	add.s32 	%r13, %r10, %r12;
	and.b32  	%r14, %r13, -4;
	sub.s32 	%r15, %r10, %r14;
	match.any.sync.b32 	%r16, %r15, -1431655766;
	bar.warp.sync 	-1;
	mul.wide.s32 	%rd3, %r10, 4;
	add.s64 	%rd4, %rd2, %rd3;
	st.global.u32 	[%rd4], %r16;
	ret;

}


// ===== COMPILED SASS (sm_100) =====

	.target	sm_100

	.elftype	@"ET_EXEC"


//--------------------- .note.nv.tkinfo           --------------------------
	.section	.note.nv.tkinfo,"",@"SHT_NOTE"
	.sectionflags	@"SHF_NOTE_NV_TKINFO"
	.tkinfo
        /*0018*/ 	.word	0x00000002
        /*0030*/ 	.string	""
        /*0030*/ 	.string	"ptxas"
        /*0030*/ 	.string	"Cuda compilation tools, release 13.0, V13.0.88"
        /*0030*/ 	.string	"Build cuda_13.0.r13.0/compiler.36424714_0"
        /*0030*/ 	.string	"-arch sm_100 -m 64 "



//--------------------- .note.nv.cuinfo           --------------------------
	.section	.note.nv.cuinfo,"",@"SHT_NOTE"
	.sectionflags	@"SHF_NOTE_NV_CUINFO"
        /*0018*/ 	.short	0x0002
        /*001a*/ 	.short	0x0064
        /*001c*/ 	.short	0x0082
	.zero		2


//--------------------- .nv.info                  --------------------------
	.section	.nv.info,"",@"SHT_CUDA_INFO"
	.align	4


	//----- nvinfo : EIATTR_REGCOUNT
	.align		4
        /*0000*/ 	.byte	0x04, 0x2f
        /*0002*/ 	.short	(.L_1 - .L_0)
	.align		4
.L_0:
        /*0004*/ 	.word	index@(_Z15MatchAllKernel1PjPi)
        /*0008*/ 	.word	0x00000010


	//----- nvinfo : EIATTR_FRAME_SIZE
	.align		4
.L_1:
        /*000c*/ 	.byte	0x04, 0x11
        /*000e*/ 	.short	(.L_3 - .L_2)
	.align		4
.L_2:
        /*0010*/ 	.word	index@(_Z15MatchAllKernel1PjPi)
        /*0014*/ 	.word	0x00000000


	//----- nvinfo : EIATTR_REGCOUNT
	.align		4
.L_3:
        /*0018*/ 	.byte	0x04, 0x2f
        /*001a*/ 	.short	(.L_5 - .L_4)
	.align		4
.L_4:
        /*001c*/ 	.word	index@(_Z15MatchAllKernel2PjPi)
        /*0020*/ 	.word	0x0000000e


	//----- nvinfo : EIATTR_FRAME_SIZE
	.align		4
.L_5:
        /*0024*/ 	.byte	0x04, 0x11
        /*0026*/ 	.short	(.L_7 - .L_6)
	.align		4
.L_6:
        /*0028*/ 	.word	index@(_Z15MatchAllKernel2PjPi)
        /*002c*/ 	.word	0x00000000


	//----- nvinfo : EIATTR_REGCOUNT
	.align		4
.L_7:
        /*0030*/ 	.byte	0x04, 0x2f
        /*0032*/ 	.short	(.L_9 - .L_8)
	.align		4
.L_8:
        /*0034*/ 	.word	index@(_Z15MatchAnyKernel1Pj)
        /*0038*/ 	.word	0x0000000a


	//----- nvinfo : EIATTR_FRAME_SIZE
	.align		4
.L_9:
        /*003c*/ 	.byte	0x04, 0x11
        /*003e*/ 	.short	(.L_11 - .L_10)
	.align		4
.L_10:
        /*0040*/ 	.word	index@(_Z15MatchAnyKernel1Pj)
        /*0044*/ 	.word	0x00000000


	//----- nvinfo : EIATTR_REGCOUNT
	.align		4
.L_11:
        /*0048*/ 	.byte	0x04, 0x2f
        /*004a*/ 	.short	(.L_13 - .L_12)
	.align		4
.L_12:
        /*004c*/ 	.word	index@(_Z15MatchAnyKernel2Pj)
        /*0050*/ 	.word	0x0000000a


	//----- nvinfo : EIATTR_FRAME_SIZE
	.align		4
.L_13:
        /*0054*/ 	.byte	0x04, 0x11
        /*0056*/ 	.short	(.L_15 - .L_14)
	.align		4
.L_14:
        /*0058*/ 	.word	index@(_Z15MatchAnyKernel2Pj)
        /*005c*/ 	.word	0x00000000


	//----- nvinfo : EIATTR_REGCOUNT
	.align		4
.L_15:
        /*0060*/ 	.byte	0x04, 0x2f
        /*0062*/ 	.short	(.L_17 - .L_16)
	.align		4
.L_16:
        /*0064*/ 	.word	index@(_Z15MatchAnyKernel3Pj)
        /*0068*/ 	.word	0x0000000a


	//----- nvinfo : EIATTR_FRAME_SIZE
	.align		4
.L_17:
        /*006c*/ 	.byte	0x04, 0x11
        /*006e*/ 	.short	(.L_19 - .L_18)
	.align		4
.L_18:
        /*0070*/ 	.word	index@(_Z15MatchAnyKernel3Pj)
        /*0074*/ 	.word	0x00000000


	//----- nvinfo : EIATTR_MIN_STACK_SIZE
	.align		4
.L_19:
        /*0078*/ 	.byte	0x04, 0x12
        /*007a*/ 	.short	(.L_21 - .L_20)
	.align		4
.L_20:
        /*007c*/ 	.word	index@(_Z15MatchAnyKernel3Pj)
        /*0080*/ 	.word	0x00000000


	//----- nvinfo : EIATTR_MIN_STACK_SIZE
	.align		4
.L_21:
        /*0084*/ 	.byte	0x04, 0x12
        /*0086*/ 	.short	(.L_23 - .L_22)
	.align		4
.L_22:
        /*0088*/ 	.word	index@(_Z15MatchAnyKernel2Pj)
        /*008c*/ 	.word	0x00000000


	//----- nvinfo : EIATTR_MIN_STACK_SIZE
	.align		4
.L_23:
        /*0090*/ 	.byte	0x04, 0x12
        /*0092*/ 	.short	(.L_25 - .L_24)
	.align		4
.L_24:
        /*0094*/ 	.word	index@(_Z15MatchAnyKernel1Pj)
        /*0098*/ 	.word	0x00000000


	//----- nvinfo : EIATTR_MIN_STACK_SIZE
	.align		4
.L_25:
        /*009c*/ 	.byte	0x04, 0x12
        /*009e*/ 	.short	(.L_27 - .L_26)
	.align		4
.L_26:
        /*00a0*/ 	.word	index@(_Z15MatchAllKernel2PjPi)
        /*00a4*/ 	.word	0x00000000


	//----- nvinfo : EIATTR_MIN_STACK_SIZE
	.align		4
.L_27:
        /*00a8*/ 	.byte	0x04, 0x12
        /*00aa*/ 	.short	(.L_29 - .L_28)
	.align		4
.L_28:
        /*00ac*/ 	.word	index@(_Z15MatchAllKernel1PjPi)
        /*00b0*/ 	.word	0x00000000
.L_29:


//--------------------- .nv.compat                --------------------------
	.section	.nv.compat,"",@"SHT_CUDA_COMPAT_INFO"
	.align	4
        /*0000*/ 	.byte	0x02, 0x09, 0x00, 0x00, 0x02, 0x02, 0x01, 0x00, 0x02, 0x05, 0x05, 0x00, 0x03, 0x07, 0x01, 0x01
        /*0010*/ 	.byte	0x02, 0x03, 0x00, 0x00, 0x02, 0x06, 0x01, 0x00, 0x04, 0x0b, 0x08, 0x00, 0x09, 0x00, 0x00, 0x00
        /*0020*/ 	.byte	0x00, 0x00, 0x00, 0x00


//--------------------- .nv.info._Z15MatchAnyKernel3Pj --------------------------
	.section	.nv.info._Z15MatchAnyKernel3Pj,"",@"SHT_CUDA_INFO"
	.sectionflags	@""
	.align	4


	//----- nvinfo : EIATTR_CUDA_API_VERSION
	.align		4
        /*0000*/ 	.byte	0x04, 0x37
        /*0002*/ 	.short	(.L_31 - .L_30)
.L_30:
        /*0004*/ 	.word	0x00000082


	//----- nvinfo : EIATTR_KPARAM_INFO
	.align		4
.L_31:
        /*0008*/ 	.byte	0x04, 0x17
        /*000a*/ 	.short	(.L_33 - .L_32)
.L_32:
        /*000c*/ 	.word	0x00000000
        /*0010*/ 	.short	0x0000
        /*0012*/ 	.short	0x0000
        /*0014*/ 	.byte	0x00, 0xf5, 0x21, 0x00


	//----- nvinfo : EIATTR_SPARSE_MMA_MASK
	.align		4
.L_33:
        /*0018*/ 	.byte	0x03, 0x50
        /*001a*/ 	.short	0x0000


	//----- nvinfo : EIATTR_MAXREG_COUNT
	.align		4
        /*001c*/ 	.byte	0x03, 0x1b
        /*001e*/ 	.short	0x00ff


	//----- nvinfo : EIATTR_MERCURY_ISA_VERSION
	.align		4
        /*0020*/ 	.byte	0x03, 0x5f
        /*0022*/ 	.short	0x0101


	//----- nvinfo : EIATTR_COOP_GROUP_MASK_REGIDS
	.align		4
        /*0024*/ 	.byte	0x04, 0x29
        /*0026*/ 	.short	(.L_35 - .L_34)


	//   ....[0]....
.L_34:
        /*0028*/ 	.word	0xffffffff


	//   ....[1]....
        /*002c*/ 	.word	0x05000007


	//----- nvinfo : EIATTR_COOP_GROUP_INSTR_OFFSETS
	.align		4
.L_35:
        /*0030*/ 	.byte	0x04, 0x28
        /*0032*/ 	.short	(.L_37 - .L_36)


	//   ....[0]....
.L_36:
        /*0034*/ 	.word	0x00000040


	//   ....[1]....
        /*0038*/ 	.word	0x00000130


	//----- nvinfo : EIATTR_VRC_CTA_INIT_COUNT
	.align		4
.L_37:
        /*003c*/ 	.byte	0x02, 0x4a
	.zero		1
	.zero		1


	//----- nvinfo : EIATTR_EXIT_INSTR_OFFSETS
	.align		4
        /*0040*/ 	.byte	0x04, 0x1c
        /*0042*/ 	.short	(.L_39 - .L_38)


	//   ....[0]....
.L_38:
        /*0044*/ 	.word	0x00000160


	//----- nvinfo : EIATTR_CBANK_PARAM_SIZE
	.align		4
.L_39:
        /*0048*/ 	.byte	0x03, 0x19
        /*004a*/ 	.short	0x0008


	//----- nvinfo : EIATTR_PARAM_CBANK
	.align		4
        /*004c*/ 	.byte	0x04, 0x0a
        /*004e*/ 	.short	(.L_41 - .L_40)
	.align		4
.L_40:
        /*0050*/ 	.word	index@(.nv.constant0._Z15MatchAnyKernel3Pj)
        /*0054*/ 	.short	0x0380
        /*0056*/ 	.short	0x0008


	//----- nvinfo : EIATTR_SW_WAR
	.align		4
.L_41:
        /*0058*/ 	.byte	0x04, 0x36
        /*005a*/ 	.short	(.L_43 - .L_42)
.L_42:
        /*005c*/ 	.word	0x00000008
.L_43:


//--------------------- .nv.info._Z15MatchAnyKernel2Pj --------------------------
	.section	.nv.info._Z15MatchAnyKernel2Pj,"",@"SHT_CUDA_INFO"
	.sectionflags	@""
	.align	4


	//----- nvinfo : EIATTR_CUDA_API_VERSION
	.align		4
        /*0000*/ 	.byte	0x04, 0x37
        /*0002*/ 	.short	(.L_45 - .L_44)
.L_44:
        /*0004*/ 	.word	0x00000082


	//----- nvinfo : EIATTR_KPARAM_INFO
	.align		4
.L_45:
        /*0008*/ 	.byte	0x04, 0x17
        /*000a*/ 	.short	(.L_47 - .L_46)
.L_46:
        /*000c*/ 	.word	0x00000000
        /*0010*/ 	.short	0x0000
        /*0012*/ 	.short	0x0000
        /*0014*/ 	.byte	0x00, 0xf5, 0x21, 0x00


	//----- nvinfo : EIATTR_SPARSE_MMA_MASK
	.align		4
.L_47:
        /*0018*/ 	.byte	0x03, 0x50
        /*001a*/ 	.short	0x0000


	//----- nvinfo : EIATTR_MAXREG_COUNT
	.align		4
        /*001c*/ 	.byte	0x03, 0x1b
        /*001e*/ 	.short	0x00ff


	//----- nvinfo : EIATTR_MERCURY_ISA_VERSION
	.align		4
        /*0020*/ 	.byte	0x03, 0x5f
        /*0022*/ 	.short	0x0101


	//----- nvinfo : EIATTR_COOP_GROUP_MASK_REGIDS
	.align		4
        /*0024*/ 	.byte	0x04, 0x29
        /*0026*/ 	.short	(.L_49 - .L_48)


	//   ....[0]....
.L_48:
        /*0028*/ 	.word	0xffffffff


	//   ....[1]....
        /*002c*/ 	.word	0xffffffff


	//----- nvinfo : EIATTR_COOP_GROUP_INSTR_OFFSETS
	.align		4
.L_49:
        /*0030*/ 	.byte	0x04, 0x28
        /*0032*/ 	.short	(.L_51 - .L_50)


	//   ....[0]....
.L_50:
        /*0034*/ 	.word	0x00000040


	//   ....[1]....
        /*0038*/ 	.word	0x00000120


	//----- nvinfo : EIATTR_VRC_CTA_INIT_COUNT
	.align		4
.L_51:
        /*003c*/ 	.byte	0x02, 0x4a
	.zero		1
	.zero		1


	//----- nvinfo : EIATTR_EXIT_INSTR_OFFSETS
	.align		4
        /*0040*/ 	.byte	0x04, 0x1c
        /*0042*/ 	.short	(.L_53 - .L_52)


	//   ....[0]....
.L_52:
        /*0044*/ 	.word	0x00000150


	//----- nvinfo : EIATTR_CBANK_PARAM_SIZE
	.align		4
.L_53:
        /*0048*/ 	.byte	0x03, 0x19
        /*004a*/ 	.short	0x0008


	//----- nvinfo : EIATTR_PARAM_CBANK
	.align		4
        /*004c*/ 	.byte	0x04, 0x0a
        /*004e*/ 	.short	(.L_55 - .L_54)
	.align		4
.L_54:
        /*0050*/ 	.word	index@(.nv.constant0._Z15MatchAnyKernel2Pj)
        /*0054*/ 	.short	0x0380
        /*0056*/ 	.short	0x0008


	//----- nvinfo : EIATTR_SW_WAR
	.align		4
.L_55:
        /*0058*/ 	.byte	0x04, 0x36
        /*005a*/ 	.short	(.L_57 - .L_56)
.L_56:
        /*005c*/ 	.word	0x00000008
.L_57:


//--------------------- .nv.info._Z15MatchAnyKernel1Pj --------------------------
	.section	.nv.info._Z15MatchAnyKernel1Pj,"",@"SHT_CUDA_INFO"
	.sectionflags	@""
	.align	4


	//----- nvinfo : EIATTR_CUDA_API_VERSION
	.align		4
        /*0000*/ 	.byte	0x04, 0x37
        /*0002*/ 	.short	(.L_59 - .L_58)
.L_58:
        /*0004*/ 	.word	0x00000082


	//----- nvinfo : EIATTR_KPARAM_INFO
	.align		4
.L_59:
        /*0008*/ 	.byte	0x04, 0x17
        /*000a*/ 	.short	(.L_61 - .L_60)
.L_60:
        /*000c*/ 	.word	0x00000000
        /*0010*/ 	.short	0x0000
        /*0012*/ 	.short	0x0000
        /*0014*/ 	.byte	0x00, 0xf5, 0x21, 0x00


	//----- nvinfo : EIATTR_SPARSE_MMA_MASK
	.align		4
.L_61:
        /*0018*/ 	.byte	0x03, 0x50
        /*001a*/ 	.short	0x0000


	//----- nvinfo : EIATTR_MAXREG_COUNT
	.align		4
        /*001c*/ 	.byte	0x03, 0x1b
        /*001e*/ 	.short	0x00ff


	//----- nvinfo : EIATTR_MERCURY_ISA_VERSION
	.align		4
        /*0020*/ 	.byte	0x03, 0x5f
        /*0022*/ 	.short	0x0101


	//----- nvinfo : EIATTR_COOP_GROUP_MASK_REGIDS
	.align		4
        /*0024*/ 	.byte	0x04, 0x29
        /*0026*/ 	.short	(.L_63 - .L_62)


	//   ....[0]....
.L_62:
        /*0028*/ 	.word	0xffffffff


	//   ....[1]....
        /*002c*/ 	.word	0xffffffff


	//----- nvinfo : EIATTR_COOP_GROUP_INSTR_OFFSETS
	.align		4
.L_63:
        /*0030*/ 	.byte	0x04, 0x28
        /*0032*/ 	.short	(.L_65 - .L_64)


	//   ....[0]....
.L_64:
        /*0034*/ 	.word	0x00000040


	//   ....[1]....
        /*0038*/ 	.word	0x000000e0


	//----- nvinfo : EIATTR_VRC_CTA_INIT_COUNT
	.align		4
.L_65:
        /*003c*/ 	.byte	0x02, 0x4a
	.zero		1
	.zero		1


	//----- nvinfo : EIATTR_EXIT_INSTR_OFFSETS
	.align		4
        /*0040*/ 	.byte	0x04, 0x1c
        /*0042*/ 	.short	(.L_67 - .L_66)


	//   ....[0]....
.L_66:
        /*0044*/ 	.word	0x00000110


	//----- nvinfo : EIATTR_CBANK_PARAM_SIZE
	.align		4
.L_67:
        /*0048*/ 	.byte	0x03, 0x19
        /*004a*/ 	.short	0x0008


	//----- nvinfo : EIATTR_PARAM_CBANK
	.align		4
        /*004c*/ 	.byte	0x04, 0x0a
        /*004e*/ 	.short	(.L_69 - .L_68)
	.align		4
.L_68:
        /*0050*/ 	.word	index@(.nv.constant0._Z15MatchAnyKernel1Pj)
        /*0054*/ 	.short	0x0380
        /*0056*/ 	.short	0x0008


	//----- nvinfo : EIATTR_SW_WAR
	.align		4
.L_69:
        /*0058*/ 	.byte	0x04, 0x36
        /*005a*/ 	.short	(.L_71 - .L_70)
.L_70:
        /*005c*/ 	.word	0x00000008
.L_71:


//--------------------- .nv.info._Z15MatchAllKernel2PjPi --------------------------
	.section	.nv.info._Z15MatchAllKernel2PjPi,"",@"SHT_CUDA_INFO"
	.sectionflags	@""
	.align	4


	//----- nvinfo : EIATTR_CUDA_API_VERSION
	.align		4
        /*0000*/ 	.byte	0x04, 0x37
        /*0002*/ 	.short	(.L_73 - .L_72)
.L_72:
        /*0004*/ 	.word	0x00000082


	//----- nvinfo : EIATTR_KPARAM_INFO
	.align		4
.L_73:
        /*0008*/ 	.byte	0x04, 0x17
        /*000a*/ 	.short	(.L_75 - .L_74)
.L_74:
        /*000c*/ 	.word	0x00000000
        /*0010*/ 	.short	0x0001
        /*0012*/ 	.short	0x0008
        /*0014*/ 	.byte	0x00, 0xf5, 0x21, 0x00


	//----- nvinfo : EIATTR_KPARAM_INFO
	.align		4
.L_75:
        /*0018*/ 	.byte	0x04, 0x17
        /*001a*/ 	.short	(.L_77 - .L_76)
.L_76:
        /*001c*/ 	.word	0x00000000
        /*0020*/ 	.short	0x0000
        /*0022*/ 	.short	0x0000
        /*0024*/ 	.byte	0x00, 0xf5, 0x21, 0x00


	//----- nvinfo : EIATTR_SPARSE_MMA_MASK
	.align		4
.L_77:
        /*0028*/ 	.byte	0x03, 0x50
        /*002a*/ 	.short	0x0000


	//----- nvinfo : EIATTR_MAXREG_COUNT
	.align		4
        /*002c*/ 	.byte	0x03, 0x1b
        /*002e*/ 	.short	0x00ff


	//----- nvinfo : EIATTR_MERCURY_ISA_VERSION
	.align		4
        /*0030*/ 	.byte	0x03, 0x5f
        /*0032*/ 	.short	0x0101


	//----- nvinfo : EIATTR_COOP_GROUP_MASK_REGIDS
	.align		4
        /*0034*/ 	.byte	0x04, 0x29
        /*0036*/ 	.short	(.L_79 - .L_78)


	//   ....[0]....
.L_78:
        /*0038*/ 	.word	0xffffffff


	//   ....[1]....
        /*003c*/ 	.word	0xffffffff


	//----- nvinfo : EIATTR_COOP_GROUP_INSTR_OFFSETS
	.align		4
.L_79:
        /*0040*/ 	.byte	0x04, 0x28
        /*0042*/ 	.short	(.L_81 - .L_80)


	//   ....[0]....
.L_80:
        /*0044*/ 	.word	0x00000040


	//   ....[1]....
        /*0048*/ 	.word	0x000000f0


	//----- nvinfo : EIATTR_VRC_CTA_INIT_COUNT
	.align		4
.L_81:
        /*004c*/ 	.byte	0x02, 0x4a
	.zero		1
	.zero		1


	//----- nvinfo : EIATTR_EXIT_INSTR_OFFSETS
	.align		4
        /*0050*/ 	.byte	0x04, 0x1c
        /*0052*/ 	.short	(.L_83 - .L_82)


	//   ....[0]....
.L_82:
        /*0054*/ 	.word	0x00000150


	//----- nvinfo : EIATTR_CBANK_PARAM_SIZE
	.align		4
.L_83:
        /*0058*/ 	.byte	0x03, 0x19
        /*005a*/ 	.short	0x0010


	//----- nvinfo : EIATTR_PARAM_CBANK
	.align		4
        /*005c*/ 	.byte	0x04, 0x0a
        /*005e*/ 	.short	(.L_85 - .L_84)
	.align		4
.L_84:
        /*0060*/ 	.word	index@(.nv.constant0._Z15MatchAllKernel2PjPi)
        /*0064*/ 	.short	0x0380
        /*0066*/ 	.short	0x0010


	//----- nvinfo : EIATTR_SW_WAR
	.align		4
.L_85:
        /*0068*/ 	.byte	0x04, 0x36
        /*006a*/ 	.short	(.L_87 - .L_86)
.L_86:
        /*006c*/ 	.word	0x00000008
.L_87:


//--------------------- .nv.info._Z15MatchAllKernel1PjPi --------------------------
	.section	.nv.info._Z15MatchAllKernel1PjPi,"",@"SHT_CUDA_INFO"
	.sectionflags	@""
	.align	4


	//----- nvinfo : EIATTR_CUDA_API_VERSION
	.align		4
        /*0000*/ 	.byte	0x04, 0x37
        /*0002*/ 	.short	(.L_89 - .L_88)
.L_88:
        /*0004*/ 	.word	0x00000082


	//----- nvinfo : EIATTR_KPARAM_INFO
	.align		4
.L_89:
        /*0008*/ 	.byte	0x04, 0x17
        /*000a*/ 	.short	(.L_91 - .L_90)
.L_90:
        /*000c*/ 	.word	0x00000000
        /*0010*/ 	.short	0x0001
        /*0012*/ 	.short	0x0008
        /*0014*/ 	.byte	0x00, 0xf5, 0x21, 0x00


	//----- nvinfo : EIATTR_KPARAM_INFO
	.align		4
.L_91:
        /*0018*/ 	.byte	0x04, 0x17
        /*001a*/ 	.short	(.L_93 - .L_92)
.L_92:
        /*001c*/ 	.word	0x00000000
        /*0020*/ 	.short	0x0000
        /*0022*/ 	.short	0x0000
        /*0024*/ 	.byte	0x00, 0xf5, 0x21, 0x00


	//----- nvinfo : EIATTR_SPARSE_MMA_MASK
	.align		4
.L_93:
        /*0028*/ 	.byte	0x03, 0x50
        /*002a*/ 	.short	0x0000


	//----- nvinfo : EIATTR_MAXREG_COUNT
	.align		4
        /*002c*/ 	.byte	0x03, 0x1b
        /*002e*/ 	.short	0x00ff


	//----- nvinfo : EIATTR_MERCURY_ISA_VERSION
	.align		4
        /*0030*/ 	.byte	0x03, 0x5f
        /*0032*/ 	.short	0x0101


	//----- nvinfo : EIATTR_COOP_GROUP_MASK_REGIDS
	.align		4
        /*0034*/ 	.byte	0x04, 0x29
        /*0036*/ 	.short	(.L_95 - .L_94)


	//   ....[0]....
.L_94:
        /*0038*/ 	.word	0xffffffff


	//   ....[1]....
        /*003c*/ 	.word	0xffffffff


	//----- nvinfo : EIATTR_COOP_GROUP_INSTR_OFFSETS
	.align		4
.L_95:
        /*0040*/ 	.byte	0x04, 0x28
        /*0042*/ 	.short	(.L_97 - .L_96)


	//   ....[0]....
.L_96:
        /*0044*/ 	.word	0x00000040


	//   ....[1]....
        /*0048*/ 	.word	0x000000b0


	//----- nvinfo : EIATTR_VRC_CTA_INIT_COUNT
	.align		4
.L_97:
        /*004c*/ 	.byte	0x02, 0x4a
	.zero		1
	.zero		1


	//----- nvinfo : EIATTR_EXIT_INSTR_OFFSETS
	.align		4
        /*0050*/ 	.byte	0x04, 0x1c
        /*0052*/ 	.short	(.L_99 - .L_98)


	//   ....[0]....
.L_98:
        /*0054*/ 	.word	0x00000150


	//----- nvinfo : EIATTR_CBANK_PARAM_SIZE
	.align		4
.L_99:
        /*0058*/ 	.byte	0x03, 0x19
        /*005a*/ 	.short	0x0010


	//----- nvinfo : EIATTR_PARAM_CBANK
	.align		4
        /*005c*/ 	.byte	0x04, 0x0a
        /*005e*/ 	.short	(.L_101 - .L_100)
	.align		4
.L_100:
        /*0060*/ 	.word	index@(.nv.constant0._Z15MatchAllKernel1PjPi)
        /*0064*/ 	.short	0x0380
        /*0066*/ 	.short	0x0010


	//----- nvinfo : EIATTR_SW_WAR
	.align		4
.L_101:
        /*0068*/ 	.byte	0x04, 0x36
        /*006a*/ 	.short	(.L_103 - .L_102)
.L_102:
        /*006c*/ 	.word	0x00000008
.L_103:


//--------------------- .nv.callgraph             --------------------------
	.section	.nv.callgraph,"",@"SHT_CUDA_CALLGRAPH"
	.align	4
	.sectionentsize	8
	.align		4
        /*0000*/ 	.word	0x00000000
	.align		4
        /*0004*/ 	.word	0xffffffff
	.align		4
        /*0008*/ 	.word	0x00000000
	.align		4
        /*000c*/ 	.word	0xfffffffe
	.align		4
        /*0010*/ 	.word	0x00000000
	.align		4
        /*0014*/ 	.word	0xfffffffd
	.align		4
        /*0018*/ 	.word	0x00000000
	.align		4
        /*001c*/ 	.word	0xfffffffc


//--------------------- .text._Z15MatchAnyKernel3Pj --------------------------
	.section	.text._Z15MatchAnyKernel3Pj,"ax",@progbits
	.align	128
        .global         _Z15MatchAnyKernel3Pj
        .type           _Z15MatchAnyKernel3Pj,@function
        .size           _Z15MatchAnyKernel3Pj,(.L_x_5 - _Z15MatchAnyKernel3Pj)
        .other          _Z15MatchAnyKernel3Pj,@"STO_CUDA_ENTRY STV_DEFAULT"
_Z15MatchAnyKernel3Pj:
.text._Z15MatchAnyKernel3Pj:
[----:B------:R-:W-:Y:S01]  /*0000*/  LDC R1, c[0x0][0x37c] ;  /* 0x0000df00ff017b82 */ /* 0x000fe20000000800 */
[----:B------:R-:W0:Y:S01]  /*0010*/  S2R R0, SR_TID.Z ;  /* 0x0000000000007919 */ /* 0x000e220000002300 */
[----:B------:R-:W1:Y:S06]  /*0020*/  LDCU UR4, c[0x0][0x360] ;  /* 0x00006c00ff0477ac */ /* 0x000e6c0008000800 */
[----:B------:R-:W0:Y:S01]  /*0030*/  S2UR UR6, SR_CTAID.X ;  /* 0x00000000000679c3 */ /* 0x000e220000002500 */
[----:B------:R-:W-:Y:S01]  /*0040*/  NOP ;  /* 0x0000000000007918 */ /* 0x000fe20000000000 */
[----:B------:R-:W2:Y:S01]  /*0050*/  S2R R3, SR_TID.Y ;  /* 0x0000000000037919 */ /* 0x000ea20000002200 */
[----:B------:R-:W2:Y:S05]  /*0060*/  LDCU UR5, c[0x0][0x364] ;  /* 0x00006c80ff0577ac */ /* 0x000eaa0008000800 */
[----:B------:R-:W0:Y:S01]  /*0070*/  LDC R7, c[0x0][0x368] ;  /* 0x0000da00ff077b82 */ /* 0x000e220000000800 */
[----:B------:R-:W1:Y:S01]  /*0080*/  S2R R5, SR_TID.X ;  /* 0x0000000000057919 */ /* 0x000e620000002100 */
[----:B0-----:R-:W-:-:S02]  /*0090*/  IMAD R0, R7, UR6, R0 ;  /* 0x0000000607007c24 */ /* 0x001fc4000f8e0200 */
[----:B------:R-:W-:Y:S02]  /*00a0*/  HFMA2 R7, -RZ, RZ, -0.05206298828125, -0.05206298828125 ;  /* 0xaaaaaaaaff077431 */ /* 0x000fe400000001ff */
[----:B--2---:R-:W-:Y:S02]  /*00b0*/  IMAD R0, R0, UR5, R3 ;  /* 0x0000000500007c24 */ /* 0x004fe4000f8e0203 */
[----:B------:R-:W0:Y:S02]  /*00c0*/  LDC.64 R2, c[0x0][0x380] ;  /* 0x0000e000ff027b82 */ /* 0x000e240000000a00 */
[----:B-1----:R-:W-:Y:S01]  /*00d0*/  IMAD R5, R0, UR4, R5 ;  /* 0x0000000400057c24 */ /* 0x002fe2000f8e0205 */
[----:B------:R-:W1:Y:S04]  /*00e0*/  LDCU.64 UR4, c[0x0][0x358] ;  /* 0x00006b00ff0477ac */ /* 0x000e680008000a00 */
[----:B------:R-:W-:-:S04]  /*00f0*/  SHF.R.S32.HI R0, RZ, 0x1f, R5 ;  /* 0x0000001fff007819 */ /* 0x000fc80000011405 */
[----:B------:R-:W-:-:S04]  /*0100*/  LEA.HI R0, R0, R5, RZ, 0x2 ;  /* 0x0000000500007211 */ /* 0x000fc800078f10ff */
[----:B------:R-:W-:-:S04]  /*0110*/  LOP3.LUT R0, R0, 0xfffffffc, RZ, 0xc0, !PT ;  /* 0xfffffffc00007812 */ /* 0x000fc800078ec0ff */
[----:B------:R-:W-:-:S04]  /*0120*/  IADD3 R0, PT, PT, R5, -R0, RZ ;  /* 0x8000000005007210 */ /* 0x000fc80007ffe0ff */
[----:B------:R-:W1:Y:S01]  /*0130*/  MATCH.ANY R7, R0 ;  /* 0x00000000000773a1 */ /* 0x000e6200000e8000 */
[----:B0-----:R-:W-:-:S05]  /*0140*/  IMAD.WIDE R2, R5, 0x4, R2 ;  /* 0x0000000405027825 */ /* 0x001fca00078e0202 */
[----:B-1----:R-:W-:Y:S01]  /*0150*/  STG.E desc[UR4][R2.64], R7 ;  /* 0x0000000702007986 */ /* 0x002fe2000c101904 */
[----:B------:R-:W-:Y:S05]  /*0160*/  EXIT ;  /* 0x000000000000794d */ /* 0x000fea0003800000 */
.L_x_0:
[----:B------:R-:W-:-:S00]  /*0170*/  BRA `(.L_x_0) ;  /* 0xfffffffc00fc7947 */ /* 0x000fc0000383ffff */
[----:B------:R-:W-:-:S00]  /*0180*/  NOP ;  /* 0x0000000000007918 */ /* 0x000fc00000000000 */
[----:B------:R-:W-:-:S00]  /*0190*/  NOP ;  /* 0x0000000000007918 */ /* 0x000fc00000000000 */
[----:B------:R-:W-:-:S00]  /*01a0*/  NOP ;  /* 0x0000000000007918 */ /* 0x000fc00000000000 */
[----:B------:R-:W-:-:S00]  /*01b0*/  NOP ;  /* 0x0000000000007918 */ /* 0x000fc00000000000 */
[----:B------:R-:W-:-:S00]  /*01c0*/  NOP ;  /* 0x0000000000007918 */ /* 0x000fc00000000000 */
[----:B------:R-:W-:-:S00]  /*01d0*/  NOP ;  /* 0x0000000000007918 */ /* 0x000fc00000000000 */
[----:B------:R-:W-:-:S00]  /*01e0*/  NOP ;  /* 0x0000000000007918 */ /* 0x000fc00000000000 */
[----:B------:R-:W-:-:S00]  /*01f0*/  NOP ;  /* 0x0000000000007918 */ /* 0x000fc00000000000 */
.L_x_5:


//--------------------- .text._Z15MatchAnyKernel2Pj --------------------------
	.section	.text._Z15MatchAnyKernel2Pj,"ax",@progbits
	.align	128
        .global         _Z15MatchAnyKernel2Pj
        .type           _Z15MatchAnyKernel2Pj,@function
        .size           _Z15MatchAnyKernel2Pj,(.L_x_6 - _Z15MatchAnyKernel2Pj)
        .other          _Z15MatchAnyKernel2Pj,@"STO_CUDA_ENTRY STV_DEFAULT"
_Z15MatchAnyKernel2Pj:
.text._Z15MatchAnyKernel2Pj:
        /* <DEDUP_REMOVED lines=9> */
[----:B0-----:R-:W-:-:S04]  /*0090*/  IMAD R0, R7, UR6, R0 ;  /* 0x0000000607007c24 */ /* 0x001fc8000f8e0200 */
        /* <DEDUP_REMOVED lines=12> */
.L_x_1:
        /* <DEDUP_REMOVED lines=10> */
.L_x_6:


//--------------------- .text._Z15MatchAnyKernel1Pj --------------------------
	.section	.text._Z15MatchAnyKernel1Pj,"ax",@progbits
	.align	128
        .global         _Z15MatchAnyKernel1Pj
        .type           _Z15MatchAnyKernel1Pj,@function
        .size           _Z15MatchAnyKernel1Pj,(.L_x_7 - _Z15MatchAnyKernel1Pj)
        .other          _Z15MatchAnyKernel1Pj,@"STO_CUDA_ENTRY STV_DEFAULT"
_Z15MatchAnyKernel1Pj:
.text._Z15MatchAnyKernel1Pj:
        /* <DEDUP_REMOVED lines=13> */
[----:B------:R-:W1:Y:S05]  /*00d0*/  LDCU.64 UR4, c[0x0][0x358] ;  /* 0x00006b00ff0477ac */ /* 0x000e6a0008000a00 */
[----:B------:R-:W1:Y:S01]  /*00e0*/  MATCH.ANY R7, R5 ;  /* 0x00000000050773a1 */ /* 0x000e6200000e8000 */
[----:B0-----:R-:W-:-:S05]  /*00f0*/  IMAD.WIDE R2, R5, 0x4, R2 ;  /* 0x0000000405027825 */ /* 0x001fca00078e0202 */
[----:B-1----:R-:W-:Y:S01]  /*0100*/  STG.E desc[UR4][R2.64], R7 ;  /* 0x0000000702007986 */ /* 0x002fe2000c101904 */
[----:B------:R-:W-:Y:S05]  /*0110*/  EXIT ;  /* 0x000000000000794d */ /* 0x000fea0003800000 */
.L_x_2:
        /* <DEDUP_REMOVED lines=14> */
.L_x_7:


//--------------------- .text._Z15MatchAllKernel2PjPi --------------------------
	.section	.text._Z15MatchAllKernel2PjPi,"ax",@progbits
	.align	128
        .global         _Z15MatchAllKernel2PjPi
        .type           _Z15MatchAllKernel2PjPi,@function
        .size           _Z15MatchAllKernel2PjPi,(.L_x_8 - _Z15MatchAllKernel2PjPi)
        .other          _Z15MatchAllKernel2PjPi,@"STO_CUDA_ENTRY STV_DEFAULT"
_Z15MatchAllKernel2PjPi:
.text._Z15MatchAllKernel2PjPi:
        /* <DEDUP_REMOVED lines=9> */
[----:B0-----:R-:W-:-:S06]  /*0090*/  IMAD R0, R5, UR6, R0 ;  /* 0x0000000605007c24 */ /* 0x001fcc000f8e0200 */
[----:B------:R-:W0:Y:S01]  /*00a0*/  LDC.64 R4, c[0x0][0x380] ;  /* 0x0000e000ff047b82 */ /* 0x000e220000000a00 */
[----:B--2---:R-:W-:-:S04]  /*00b0*/  IMAD R0, R0, UR5, R3 ;  /* 0x0000000500007c24 */ /* 0x004fc8000f8e0203 */
[----:B-1----:R-:W-:-:S03]  /*00c0*/  IMAD R7, R0, UR4, R7 ;  /* 0x0000000400077c24 */ /* 0x002fc6000f8e0207 */
[----:B------:R-:W1:Y:S01]  /*00d0*/  LDC.64 R2, c[0x0][0x388] ;  /* 0x0000e200ff027b82 */ /* 0x000e620000000a00 */
[----:B------:R-:W2:Y:S07]  /*00e0*/  LDCU.64 UR4, c[0x0][0x358] ;  /* 0x00006b00ff0477ac */ /* 0x000eae0008000a00 */
[----:B------:R-:W3:Y:S01]  /*00f0*/  MATCH.ALL P0, R9, R7 ;  /* 0x00000000070973a1 */ /* 0x000ee20000000000 */
[----:B0-----:R-:W-:-:S04]  /*0100*/  IMAD.WIDE R4, R7, 0x4, R4 ;  /* 0x0000000407047825 */ /* 0x001fc800078e0204 */
[----:B-1----:R-:W-:Y:S01]  /*0110*/  IMAD.WIDE R2, R7, 0x4, R2 ;  /* 0x0000000407027825 */ /* 0x002fe200078e0202 */
[----:B---3--:R-:W-:-:S05]  /*0120*/  SEL R11, RZ, 0x1, !P0 ;  /* 0x00000001ff0b7807 */ /* 0x008fca0004000000 */
[----:B--2---:R-:W-:Y:S04]  /*0130*/  STG.E desc[UR4][R2.64], R11 ;  /* 0x0000000b02007986 */ /* 0x004fe8000c101904 */
[----:B------:R-:W-:Y:S01]  /*0140*/  STG.E desc[UR4][R4.64], R9 ;  /* 0x0000000904007986 */ /* 0x000fe2000c101904 */
[----:B------:R-:W-:Y:S05]  /*0150*/  EXIT ;  /* 0x000000000000794d */ /* 0x000fea0003800000 */
.L_x_3:
        /* <DEDUP_REMOVED lines=10> */
.L_x_8:


//--------------------- .text._Z15MatchAllKernel1PjPi --------------------------
	.section	.text._Z15MatchAllKernel1PjPi,"ax",@progbits
	.align	128
        .global         _Z15MatchAllKernel1PjPi
        .type           _Z15MatchAllKernel1PjPi,@function
        .size           _Z15MatchAllKernel1PjPi,(.L_x_9 - _Z15MatchAllKernel1PjPi)
        .other          _Z15MatchAllKernel1PjPi,@"STO_CUDA_ENTRY STV_DEFAULT"
_Z15MatchAllKernel1PjPi:
.text._Z15MatchAllKernel1PjPi:
        /* <DEDUP_REMOVED lines=8> */
[----:B------:R-:W1:Y:S07]  /*0080*/  S2R R7, SR_TID.X ;  /* 0x0000000000077919 */ /* 0x000e6e0000002100 */
[----:B------:R-:W3:Y:S08]  /*0090*/  LDC.64 R2, c[0x0][0x388] ;  /* 0x0000e200ff027b82 */ /* 0x000ef00000000a00 */
[----:B------:R-:W4:Y:S08]  /*00a0*/  LDC.64 R4, c[0x0][0x380] ;  /* 0x0000e000ff047b82 */ /* 0x000f300000000a00 */
[----:B------:R-:W5:Y:S01]  /*00b0*/  MATCH.ALL PT, R9, RZ ;  /* 0x00000000ff0973a1 */ /* 0x000f6200000e0000 */
[----:B0-----:R-:W-:Y:S01]  /*00c0*/  IMAD R0, R13, UR4, R0 ;  /* 0x000000040d007c24 */ /* 0x001fe2000f8e0200 */
[----:B------:R-:W0:Y:S03]  /*00d0*/  LDCU.64 UR4, c[0x0][0x358] ;  /* 0x00006b00ff0477ac */ /* 0x000e260008000a00 */
[----:B--2---:R-:W-:-:S04]  /*00e0*/  IMAD R0, R0, UR7, R11 ;  /* 0x0000000700007c24 */ /* 0x004fc8000f8e020b */
[----:B-1----:R-:W-:-:S04]  /*00f0*/  IMAD R7, R0, UR6, R7 ;  /* 0x0000000600077c24 */ /* 0x002fc8000f8e0207 */
[----:B---3--:R-:W-:-:S04]  /*0100*/  IMAD.WIDE R2, R7, 0x4, R2 ;  /* 0x0000000407027825 */ /* 0x008fc800078e0202 */
[----:B----4-:R-:W-:-:S04]  /*0110*/  IMAD.WIDE R4, R7, 0x4, R4 ;  /* 0x0000000407047825 */ /* 0x010fc800078e0204 */
[----:B------:R-:W-:-:S05]  /*0120*/  HFMA2 R7, -RZ, RZ, 0, 5.9604644775390625e-08 ;  /* 0x00000001ff077431 */ /* 0x000fca00000001ff */
[----:B0-----:R-:W-:Y:S04]  /*0130*/  STG.E desc[UR4][R2.64], R7 ;  /* 0x0000000702007986 */ /* 0x001fe8000c101904 */
[----:B-----5:R-:W-:Y:S01]  /*0140*/  STG.E desc[UR4][R4.64], R9 ;  /* 0x0000000904007986 */ /* 0x020fe2000c101904 */
[----:B------:R-:W-:Y:S05]  /*0150*/  EXIT ;  /* 0x000000000000794d */ /* 0x000fea0003800000 */
.L_x_4:
        /* <DEDUP_REMOVED lines=10> */
.L_x_9:


//--------------------- .nv.shared.reserved.0     --------------------------
	.section	.nv.shared.reserved.0,"aw",@nobits
	.weak		__nv_reservedSMEM_offset_0_alias
	.size		__nv_reservedSMEM_offset_0_alias, 0, 64
	.other		__nv_reservedSMEM_offset_0_alias,@"STO_CUDA_RESERVED_SHARED STV_DEFAULT"
__nv_reservedSMEM_offset_0_alias:
	.zero		0
	.zero		64


//--------------------- .nv.constant0._Z15MatchAnyKernel3Pj --------------------------
	.section	.nv.constant0._Z15MatchAnyKernel3Pj,"a",@progbits
	.sectionflags	@""
	.align	4
.nv.constant0._Z15MatchAnyKernel3Pj:
	.zero		904


//--------------------- .nv.constant0._Z15MatchAnyKernel2Pj --------------------------
	.section	.nv.constant0._Z15MatchAnyKernel2Pj,"a",@progbits
	.sectionflags	@""
	.align	4
.nv.constant0._Z15MatchAnyKernel2Pj:
	.zero		904


//--------------------- .nv.constant0._Z15MatchAnyKernel1Pj --------------------------
	.section	.nv.constant0._Z15MatchAnyKernel1Pj,"a",@progbits
	.sectionflags	@""
	.align	4
.nv.constant0._Z15MatchAnyKernel1Pj:
	.zero		904


//--------------------- .nv.constant0._Z15MatchAllKernel2PjPi --------------------------
	.section	.nv.constant0._Z15MatchAllKernel2PjPi,"a",@progbits
	.sectionflags	@""
	.align	4
.nv.constant0._Z15MatchAllKernel2PjPi:
	.zero		912


//--------------------- .nv.constant0._Z15MatchAllKernel1PjPi --------------------------
	.section	.nv.constant0._Z15MatchAllKernel1PjPi,"a",@progbits
	.sectionflags	@""
	.align	4
.nv.constant0._Z15MatchAllKernel1PjPi:
	.zero		912


//--------------------- SYMBOLS --------------------------

	.type		.nv.reservedSmem.offset0,@object
	.size		.nv.reservedSmem.offset0,0x4
